	.headerflags	@"EF_CUDA_TEXMODE_UNIFIED EF_CUDA_64BIT_ADDRESS EF_CUDA_ACCELERATORS EF_CUDA_SM90 EF_CUDA_VIRTUAL_SM(EF_CUDA_SM90)"
	.elftype	@"ET_EXEC"


//--------------------- .nv.info                  --------------------------
	.section	.nv.info,"",@"SHT_CUDA_INFO"
	.align	4


	//----- nvinfo : EIATTR_REGCOUNT
	.align		4
        /*0000*/ 	.byte	0x04, 0x2f
        /*0002*/ 	.short	(.L_3 - .L_2)
	.align		4
.L_2:
        /*0004*/ 	.word	index@(triton_poi_fused__native_batch_norm_legit_no_training_20)
        /*0008*/ 	.word	0x00000022


	//----- nvinfo : EIATTR_MIN_STACK_SIZE
	.align		4
.L_3:
        /*000c*/ 	.byte	0x04, 0x12
        /*000e*/ 	.short	(.L_5 - .L_4)
	.align		4
.L_4:
        /*0010*/ 	.word	index@(triton_poi_fused__native_batch_norm_legit_no_training_20)
        /*0014*/ 	.word	0x00000000


	//----- nvinfo : EIATTR_FRAME_SIZE
	.align		4
.L_5:
        /*0018*/ 	.byte	0x04, 0x11
        /*001a*/ 	.short	(.L_7 - .L_6)
	.align		4
.L_6:
        /*001c*/ 	.word	index@(triton_poi_fused__native_batch_norm_legit_no_training_20)
        /*0020*/ 	.word	0x00000000


	//----- nvinfo : EIATTR_MIN_STACK_SIZE
	.align		4
.L_7:
        /*0024*/ 	.byte	0x04, 0x12
        /*0026*/ 	.short	(.L_9 - .L_8)
	.align		4
.L_8:
        /*0028*/ 	.word	index@(triton_poi_fused__native_batch_norm_legit_no_training_20)
        /*002c*/ 	.word	0x00000000
.L_9:


//--------------------- .nv.info.triton_poi_fused__native_batch_norm_legit_no_training_20 --------------------------
	.section	.nv.info.triton_poi_fused__native_batch_norm_legit_no_training_20,"",@"SHT_CUDA_INFO"
	.sectionflags	@""
	.align	4


	//----- nvinfo : EIATTR_CUDA_API_VERSION
	.align		4
        /*0000*/ 	.byte	0x04, 0x37
        /*0002*/ 	.short	(.L_11 - .L_10)
.L_10:
        /*0004*/ 	.word	0x0000007c


	//----- nvinfo : EIATTR_KPARAM_INFO
	.align		4
.L_11:
        /*0008*/ 	.byte	0x04, 0x17
        /*000a*/ 	.short	(.L_13 - .L_12)
.L_12:
        /*000c*/ 	.word	0x00000000
        /*0010*/ 	.short	0x0006
        /*0012*/ 	.short	0x0030
        /*0014*/ 	.byte	0x00, 0xf0, 0x11, 0x00


	//----- nvinfo : EIATTR_KPARAM_INFO
	.align		4
.L_13:
        /*0018*/ 	.byte	0x04, 0x17
        /*001a*/ 	.short	(.L_15 - .L_14)
.L_14:
        /*001c*/ 	.word	0x00000000
        /*0020*/ 	.short	0x0005
        /*0022*/ 	.short	0x0028
        /*0024*/ 	.byte	0x00, 0xf4, 0x21, 0x00


	//----- nvinfo : EIATTR_KPARAM_INFO
	.align		4
.L_15:
        /*0028*/ 	.byte	0x04, 0x17
        /*002a*/ 	.short	(.L_17 - .L_16)
.L_16:
        /*002c*/ 	.word	0x00000000
        /*0030*/ 	.short	0x0004
        /*0032*/ 	.short	0x0020
        /*0034*/ 	.byte	0x00, 0xf4, 0x21, 0x00


	//----- nvinfo : EIATTR_KPARAM_INFO
	.align		4
.L_17:
        /*0038*/ 	.byte	0x04, 0x17
        /*003a*/ 	.short	(.L_19 - .L_18)
.L_18:
        /*003c*/ 	.word	0x00000000
        /*0040*/ 	.short	0x0003
        /*0042*/ 	.short	0x0018
        /*0044*/ 	.byte	0x00, 0xf4, 0x21, 0x00


	//----- nvinfo : EIATTR_KPARAM_INFO
	.align		4
.L_19:
        /*0048*/ 	.byte	0x04, 0x17
        /*004a*/ 	.short	(.L_21 - .L_20)
.L_20:
        /*004c*/ 	.word	0x00000000
        /*0050*/ 	.short	0x0002
        /*0052*/ 	.short	0x0010
        /*0054*/ 	.byte	0x00, 0xf4, 0x21, 0x00


	//----- nvinfo : EIATTR_KPARAM_INFO
	.align		4
.L_21:
        /*0058*/ 	.byte	0x04, 0x17
        /*005a*/ 	.short	(.L_23 - .L_22)
.L_22:
        /*005c*/ 	.word	0x00000000
        /*0060*/ 	.short	0x0001
        /*0062*/ 	.short	0x0008
        /*0064*/ 	.byte	0x00, 0xf4, 0x21, 0x00


	//----- nvinfo : EIATTR_KPARAM_INFO
	.align		4
.L_23:
        /*0068*/ 	.byte	0x04, 0x17
        /*006a*/ 	.short	(.L_25 - .L_24)
.L_24:
        /*006c*/ 	.word	0x00000000
        /*0070*/ 	.short	0x0000
        /*0072*/ 	.short	0x0000
        /*0074*/ 	.byte	0x00, 0xf4, 0x21, 0x00


	//----- nvinfo : EIATTR_SPARSE_MMA_MASK
	.align		4
.L_25:
        /*0078*/ 	.byte	0x03, 0x50
        /*007a*/ 	.short	0x0000


	//----- nvinfo : EIATTR_MAXREG_COUNT
	.align		4
        /*007c*/ 	.byte	0x03, 0x1b
        /*007e*/ 	.short	0x00ff


	//----- nvinfo : EIATTR_EXIT_INSTR_OFFSETS
	.align		4
        /*0080*/ 	.byte	0x04, 0x1c
        /*0082*/ 	.short	(.L_27 - .L_26)


	//   ....[0]....
.L_26:
        /*0084*/ 	.word	0x00000aa0


	//   ....[1]....
        /*0088*/ 	.word	0x00000ac0


	//----- nvinfo : EIATTR_REQNTID
	.align		4
.L_27:
        /*008c*/ 	.byte	0x04, 0x10
        /*008e*/ 	.short	(.L_29 - .L_28)
.L_28:
        /*0090*/ 	.word	0x00000080
        /*0094*/ 	.word	0x00000001
        /*0098*/ 	.word	0x00000001


	//----- nvinfo : EIATTR_CBANK_PARAM_SIZE
	.align		4
.L_29:
        /*009c*/ 	.byte	0x03, 0x19
        /*009e*/ 	.short	0x0034


	//----- nvinfo : EIATTR_PARAM_CBANK
	.align		4
        /*00a0*/ 	.byte	0x04, 0x0a
        /*00a2*/ 	.short	(.L_31 - .L_30)
	.align		4
.L_30:
        /*00a4*/ 	.word	index@(.nv.constant0.triton_poi_fused__native_batch_norm_legit_no_training_20)
        /*00a8*/ 	.short	0x0210
        /*00aa*/ 	.short	0x0034


	//----- nvinfo : EIATTR_SW_WAR
	.align		4
.L_31:
        /*00ac*/ 	.byte	0x04, 0x36
        /*00ae*/ 	.short	(.L_33 - .L_32)
.L_32:
        /*00b0*/ 	.word	0x00000008
.L_33:


//--------------------- .nv.callgraph             --------------------------
	.section	.nv.callgraph,"",@"SHT_CUDA_CALLGRAPH"
	.align	4
	.sectionentsize	8
	.align		4
        /*0000*/ 	.word	0x00000000
	.align		4
        /*0004*/ 	.word	0xffffffff
	.align		4
        /*0008*/ 	.word	0x00000000
	.align		4
        /*000c*/ 	.word	0xfffffffe
	.align		4
        /*0010*/ 	.word	0x00000000
	.align		4
        /*0014*/ 	.word	0xfffffffd
	.align		4
        /*0018*/ 	.word	0x00000000
	.align		4
        /*001c*/ 	.word	0xfffffffc


//--------------------- .nv.constant4             --------------------------
	.section	.nv.constant4,"a",@progbits
	.align	8
	.align		8
.nv.constant4:
        /*0000*/ 	.dword	_$_str
	.align		8
        /*0008*/ 	.dword	_$_str_$_2


//--------------------- .text.triton_poi_fused__native_batch_norm_legit_no_training_20 --------------------------
	.section	.text.triton_poi_fused__native_batch_norm_legit_no_training_20,"ax",@progbits
	.align	128
        .global         triton_poi_fused__native_batch_norm_legit_no_training_20
        .type           triton_poi_fused__native_batch_norm_legit_no_training_20,@function
        .size           triton_poi_fused__native_batch_norm_legit_no_training_20,(.L_x_1 - triton_poi_fused__native_batch_norm_legit_no_training_20)
        .other          triton_poi_fused__native_batch_norm_legit_no_training_20,@"STO_CUDA_ENTRY STV_DEFAULT"
triton_poi_fused__native_batch_norm_legit_no_training_20:
.text.triton_poi_fused__native_batch_norm_legit_no_training_20:
[----:B------:R-:W0:Y:S02]  /*0000*/  LDC R1, c[0x0][0x28] ;  /* 0x00000a00ff017b82 */ /* 0x000e240000000800 */
[----:B------:R-:W1:Y:S01]  /*0010*/  S2R R0, SR_TID.X ;  /* 0x0000000000007919 */ /* 0x000e620000002100 */
[----:B------:R-:W2:Y:S01]  /*0020*/  LDC.64 R20, c[0x0][0x210] ;  /* 0x00008400ff147b82 */ /* 0x000ea20000000a00 */
[----:B------:R-:W-:Y:S02]  /*0030*/  CS2R R6, SRZ ;  /* 0x0000000000067805 */ /* 0x000fe4000001ff00 */
[----:B------:R-:W-:Y:S01]  /*0040*/  CS2R R8, SRZ ;  /* 0x0000000000087805 */ /* 0x000fe2000001ff00 */
[----:B------:R-:W3:Y:S01]  /*0050*/  S2R R3, SR_CTAID.X ;  /* 0x0000000000037919 */ /* 0x000ee20000002500 */
[----:B------:R-:W-:Y:S01]  /*0060*/  CS2R R10, SRZ ;  /* 0x00000000000a7805 */ /* 0x000fe2000001ff00 */
[----:B------:R-:W-:Y:S02]  /*0070*/  ULDC.64 UR4, c[0x0][0x208] ;  /* 0x0000820000047ab9 */ /* 0x000fe40000000a00 */
[----:B------:R-:W4:Y:S08]  /*0080*/  LDC.64 R24, c[0x0][0x218] ;  /* 0x00008600ff187b82 */ /* 0x000f300000000a00 */
[----:B------:R-:W5:Y:S01]  /*0090*/  LDC.64 R26, c[0x0][0x220] ;  /* 0x00008800ff1a7b82 */ /* 0x000f620000000a00 */
[----:B-1----:R-:W-:-:S04]  /*00a0*/  SHF.L.U32 R0, R0, 0x2, RZ ;  /* 0x0000000200007819 */ /* 0x002fc800000006ff */
[----:B------:R-:W-:-:S04]  /*00b0*/  LOP3.LUT R0, R0, 0x1fc, RZ, 0xc0, !PT ;  /* 0x000001fc00007812 */ /* 0x000fc800078ec0ff */
[----:B---3--:R-:W-:-:S04]  /*00c0*/  LEA R0, R3, R0, 0xa ;  /* 0x0000000003007211 */ /* 0x008fc800078e50ff */
[----:B------:R-:W-:Y:S01]  /*00d0*/  IADD3 R2, R0, 0x200, RZ ;  /* 0x0000020000027810 */ /* 0x000fe20007ffe0ff */
[----:B--2---:R-:W-:-:S03]  /*00e0*/  IMAD.WIDE R20, R0, 0x4, R20 ;  /* 0x0000000400147825 */ /* 0x004fc600078e0214 */
[C---:B------:R-:W-:Y:S01]  /*00f0*/  ISETP.GE.AND P0, PT, R2.reuse, 0x12c00, PT ;  /* 0x00012c000200780c */ /* 0x040fe20003f06270 */
[----:B------:R-:W-:-:S05]  /*0100*/  IMAD.HI R3, R2, 0x1b4e81b5, RZ ;  /* 0x1b4e81b502037827 */ /* 0x000fca00078e02ff */
[----:B------:R-:W-:-:S04]  /*0110*/  SHF.R.U32.HI R4, RZ, 0x1f, R3 ;  /* 0x0000001fff047819 */ /* 0x000fc80000011603 */
[----:B------:R-:W-:Y:S02]  /*0120*/  LEA.HI.SX32 R3, R3, R4, 0x1b ;  /* 0x0000000403037211 */ /* 0x000fe400078fdaff */
[----:B------:R-:W-:-:S03]  /*0130*/  CS2R R4, SRZ ;  /* 0x0000000000047805 */ /* 0x000fc6000001ff00 */
[----:B------:R-:W-:-:S03]  /*0140*/  IMAD R2, R3, -0x12c, R2 ;  /* 0xfffffed403027824 */ /* 0x000fc600078e0202 */
[----:B------:R-:W2:Y:S01]  /*0150*/  @!P0 LDG.E.128 R4, desc[UR4][R20.64+0x800] ;  /* 0x0008000414048981 */ /* 0x000ea2000c1e1d00 */
[----:B----4-:R-:W-:-:S05]  /*0160*/  IMAD.WIDE R16, R2, 0x4, R24 ;  /* 0x0000000402107825 */ /* 0x010fca00078e0218 */
[----:B------:R1:W2:Y:S01]  /*0170*/  @!P0 LDG.E.EL.128 R8, desc[UR4][R16.64] ;  /* 0x0000000410088981 */ /* 0x0002a2000c2e1d00 */
[----:B------:R-:W-:-:S05]  /*0180*/  IMAD.HI R3, R0, 0x1b4e81b5, RZ ;  /* 0x1b4e81b500037827 */ /* 0x000fca00078e02ff */
[----:B------:R-:W-:Y:S02]  /*0190*/  SHF.R.U32.HI R12, RZ, 0x1f, R3 ;  /* 0x0000001fff0c7819 */ /* 0x000fe40000011603 */
[----:B------:R-:W-:Y:S02]  /*01a0*/  ISETP.GE.AND P1, PT, R0, 0x12c00, PT ;  /* 0x00012c000000780c */ /* 0x000fe40003f26270 */
[----:B------:R-:W-:Y:S02]  /*01b0*/  LEA.HI.SX32 R3, R3, R12, 0x1b ;  /* 0x0000000c03037211 */ /* 0x000fe400078fdaff */
[----:B-1----:R-:W-:Y:S02]  /*01c0*/  CS2R R16, SRZ ;  /* 0x0000000000107805 */ /* 0x002fe4000001ff00 */
[----:B------:R-:W-:Y:S01]  /*01d0*/  CS2R R18, SRZ ;  /* 0x0000000000127805 */ /* 0x000fe2000001ff00 */
[----:B------:R-:W-:-:S04]  /*01e0*/  IMAD R3, R3, -0x12c, R0 ;  /* 0xfffffed403037824 */ /* 0x000fc800078e0200 */
[----:B------:R-:W-:Y:S01]  /*01f0*/  IMAD.WIDE R28, R3, 0x4, R24 ;  /* 0x00000004031c7825 */ /* 0x000fe200078e0218 */
[----:B------:R-:W-:Y:S02]  /*0200*/  CS2R R24, SRZ ;  /* 0x0000000000187805 */ /* 0x000fe4000001ff00 */
[----:B------:R-:W-:Y:S02]  /*0210*/  CS2R R12, SRZ ;  /* 0x00000000000c7805 */ /* 0x000fe4000001ff00 */
[----:B------:R-:W-:Y:S02]  /*0220*/  CS2R R14, SRZ ;  /* 0x00000000000e7805 */ /* 0x000fe4000001ff00 */
[----:B------:R-:W-:-:S04]  /*0230*/  CS2R R22, SRZ ;  /* 0x0000000000167805 */ /* 0x000fc8000001ff00 */
[----:B------:R1:W3:Y:S02]  /*0240*/  @!P1 LDG.E.128 R12, desc[UR4][R20.64] ;  /* 0x00000004140c9981 */ /* 0x0002e4000c1e1d00 */
[----:B-1----:R-:W-:-:S06]  /*0250*/  CS2R R20, SRZ ;  /* 0x0000000000147805 */ /* 0x002fcc000001ff00 */
[----:B------:R-:W3:Y:S01]  /*0260*/  @!P1 LDG.E.EL.128 R20, desc[UR4][R28.64] ;  /* 0x000000041c149981 */ /* 0x000ee2000c2e1d00 */
[----:B--2---:R-:W-:Y:S01]  /*0270*/  FADD R7, -R11, R7 ;  /* 0x000000070b077221 */ /* 0x004fe20000000100 */
[----:B------:R-:W-:Y:S01]  /*0280*/  FADD R6, -R10, R6 ;  /* 0x000000060a067221 */ /* 0x000fe20000000100 */
[----:B-----5:R-:W-:-:S05]  /*0290*/  IMAD.WIDE R10, R3, 0x4, R26 ;  /* 0x00000004030a7825 */ /* 0x020fca00078e021a */
[----:B------:R1:W2:Y:S02]  /*02a0*/  @!P1 LDG.E.EL.128 R16, desc[UR4][R10.64] ;  /* 0x000000040a109981 */ /* 0x0002a4000c2e1d00 */
[----:B-1----:R-:W-:Y:S01]  /*02b0*/  IMAD.WIDE R10, R2, 0x4, R26 ;  /* 0x00000004020a7825 */ /* 0x002fe200078e021a */
[----:B------:R-:W-:-:S06]  /*02c0*/  CS2R R26, SRZ ;  /* 0x00000000001a7805 */ /* 0x000fcc000001ff00 */
[----:B------:R1:W4:Y:S01]  /*02d0*/  @!P0 LDG.E.EL.128 R24, desc[UR4][R10.64] ;  /* 0x000000040a188981 */ /* 0x000322000c2e1d00 */
[----:B------:R-:W-:Y:S01]  /*02e0*/  FADD R5, -R9, R5 ;  /* 0x0000000509057221 */ /* 0x000fe20000000100 */
[----:B------:R-:W-:Y:S01]  /*02f0*/  FADD R4, -R8, R4 ;  /* 0x0000000408047221 */ /* 0x000fe20000000100 */
[----:B------:R-:W-:Y:S01]  /*0300*/  HFMA2.MMA R8, -RZ, RZ, 1.625, 0 ;  /* 0x3e800000ff087435 */ /* 0x000fe200000001ff */
[----:B---3--:R-:W-:Y:S01]  /*0310*/  FADD R23, -R23, R15 ;  /* 0x0000000f17177221 */ /* 0x008fe20000000100 */
[----:B------:R-:W-:Y:S01]  /*0320*/  FADD R12, -R20, R12 ;  /* 0x0000000c140c7221 */ /* 0x000fe20000000100 */
[----:B------:R-:W-:Y:S01]  /*0330*/  FADD R21, -R21, R13 ;  /* 0x0000000d15157221 */ /* 0x000fe20000000100 */
[----:B------:R-:W-:Y:S01]  /*0340*/  FADD R22, -R22, R14 ;  /* 0x0000000e16167221 */ /* 0x000fe20000000100 */
[----:B--2---:R-:W-:Y:S01]  /*0350*/  FADD R9, R16, 9.9999997473787516356e-06 ;  /* 0x3727c5ac10097421 */ /* 0x004fe20000000000 */
[----:B------:R-:W-:Y:S01]  /*0360*/  FADD R30, R17, 9.9999997473787516356e-06 ;  /* 0x3727c5ac111e7421 */ /* 0x000fe20000000000 */
[----:B------:R-:W-:-:S04]  /*0370*/  FADD R28, R18, 9.9999997473787516356e-06 ;  /* 0x3727c5ac121c7421 */ /* 0x000fc80000000000 */
[----:B------:R-:W2:Y:S01]  /*0380*/  MUFU.SQRT R9, R9 ;  /* 0x0000000900097308 */ /* 0x000ea20000002000 */
[----:B------:R-:W-:-:S07]  /*0390*/  FADD R19, R19, 9.9999997473787516356e-06 ;  /* 0x3727c5ac13137421 */ /* 0x000fce0000000000 */
[----:B-1----:R-:W1:Y:S08]  /*03a0*/  MUFU.SQRT R10, R30 ;  /* 0x0000001e000a7308 */ /* 0x002e700000002000 */
[----:B------:R-:W3:Y:S01]  /*03b0*/  MUFU.SQRT R11, R28 ;  /* 0x0000001c000b7308 */ /* 0x000ee20000002000 */
[C---:B--2---:R-:W-:Y:S01]  /*03c0*/  FSETP.GT.AND P6, PT, R9.reuse, 8.50705917302346158658e+37, PT ;  /* 0x7e8000000900780b */ /* 0x044fe20003fc4000 */
[----:B----4-:R-:W-:Y:S01]  /*03d0*/  FADD R24, R24, 9.9999997473787516356e-06 ;  /* 0x3727c5ac18187421 */ /* 0x010fe20000000000 */
[----:B------:R-:W-:-:S05]  /*03e0*/  FSETP.GEU.AND P2, PT, R9, 1.175494350822287508e-38, PT ;  /* 0x008000000900780b */ /* 0x000fca0003f4e000 */
[----:B------:R-:W2:Y:S01]  /*03f0*/  MUFU.SQRT R16, R19 ;  /* 0x0000001300107308 */ /* 0x000ea20000002000 */
[----:B-1----:R-:W-:Y:S01]  /*0400*/  FSETP.GT.AND P3, PT, R10, 8.50705917302346158658e+37, PT ;  /* 0x7e8000000a00780b */ /* 0x002fe20003f64000 */
[----:B------:R-:W-:Y:S01]  /*0410*/  FADD R25, R25, 9.9999997473787516356e-06 ;  /* 0x3727c5ac19197421 */ /* 0x000fe20000000000 */
[----:B---3--:R-:W-:-:S05]  /*0420*/  FSETP.GT.AND P4, PT, R11, 8.50705917302346158658e+37, PT ;  /* 0x7e8000000b00780b */ /* 0x008fca0003f84000 */
[----:B------:R-:W1:Y:S01]  /*0430*/  MUFU.SQRT R17, R24 ;  /* 0x0000001800117308 */ /* 0x000e620000002000 */
[----:B------:R-:W-:Y:S01]  /*0440*/  FADD R26, R26, 9.9999997473787516356e-06 ;  /* 0x3727c5ac1a1a7421 */ /* 0x000fe20000000000 */
[----:B------:R-:W-:-:S06]  /*0450*/  @P6 FMUL R9, R9, 0.25 ;  /* 0x3e80000009096820 */ /* 0x000fcc0000400000 */
[----:B------:R3:W4:Y:S01]  /*0460*/  MUFU.SQRT R18, R25 ;  /* 0x0000001900127308 */ /* 0x0007220000002000 */
[C---:B------:R-:W-:Y:S01]  /*0470*/  FSETP.GEU.AND P5, PT, R10.reuse, 1.175494350822287508e-38, PT ;  /* 0x008000000a00780b */ /* 0x040fe20003fae000 */
[----:B------:R-:W-:Y:S01]  /*0480*/  @!P2 FMUL R9, R9, 16777216 ;  /* 0x4b8000000909a820 */ /* 0x000fe20000400000 */
[----:B------:R-:W-:Y:S01]  /*0490*/  @P3 FMUL R10, R10, 0.25 ;  /* 0x3e8000000a0a3820 */ /* 0x000fe20000400000 */
[----:B---3--:R-:W-:Y:S02]  /*04a0*/  FSEL R25, R8, 1, P6 ;  /* 0x3f80000008197808 */ /* 0x008fe40003000000 */
[----:B--2---:R-:W-:Y:S02]  /*04b0*/  FSETP.GT.AND P6, PT, R16, 8.50705917302346158658e+37, PT ;  /* 0x7e8000001000780b */ /* 0x004fe40003fc4000 */
[----:B------:R-:W2:Y:S01]  /*04c0*/  MUFU.SQRT R15, R26 ;  /* 0x0000001a000f7308 */ /* 0x000ea20000002000 */
[----:B------:R-:W-:Y:S01]  /*04d0*/  FSEL R20, R8, 1, P3 ;  /* 0x3f80000008147808 */ /* 0x000fe20001800000 */
[----:B------:R-:W-:Y:S01]  /*04e0*/  @!P2 FMUL R25, R25, 16777216 ;  /* 0x4b8000001919a820 */ /* 0x000fe20000400000 */
[----:B------:R-:W-:-:S02]  /*04f0*/  FSETP.GEU.AND P2, PT, R11, 1.175494350822287508e-38, PT ;  /* 0x008000000b00780b */ /* 0x000fc40003f4e000 */
[----:B------:R-:W-:Y:S01]  /*0500*/  FSETP.GEU.AND P3, PT, R16, 1.175494350822287508e-38, PT ;  /* 0x008000001000780b */ /* 0x000fe20003f6e000 */
[----:B------:R-:W-:Y:S01]  /*0510*/  @P4 FMUL R11, R11, 0.25 ;  /* 0x3e8000000b0b4820 */ /* 0x000fe20000400000 */
[C---:B------:R-:W-:Y:S02]  /*0520*/  FSEL R13, R8.reuse, 1, P4 ;  /* 0x3f800000080d7808 */ /* 0x040fe40002000000 */
[----:B-1----:R-:W-:Y:S01]  /*0530*/  FSETP.GT.AND P4, PT, R17, 8.50705917302346158658e+37, PT ;  /* 0x7e8000001100780b */ /* 0x002fe20003f84000 */
[----:B------:R-:W-:Y:S01]  /*0540*/  FADD R27, R27, 9.9999997473787516356e-06 ;  /* 0x3727c5ac1b1b7421 */ /* 0x000fe20000000000 */
[----:B------:R-:W-:Y:S01]  /*0550*/  FSEL R24, R8, 1, P6 ;  /* 0x3f80000008187808 */ /* 0x000fe20003000000 */
[----:B------:R-:W-:Y:S01]  /*0560*/  @P6 FMUL R16, R16, 0.25 ;  /* 0x3e80000010106820 */ /* 0x000fe20000400000 */
[----:B----4-:R-:W-:Y:S01]  /*0570*/  FSETP.GT.AND P6, PT, R18, 8.50705917302346158658e+37, PT ;  /* 0x7e8000001200780b */ /* 0x010fe20003fc4000 */
[----:B------:R-:W1:Y:S01]  /*0580*/  MUFU.SQRT R19, R27 ;  /* 0x0000001b00137308 */ /* 0x000e620000002000 */
[----:B------:R-:W-:Y:S01]  /*0590*/  @!P5 FMUL R10, R10, 16777216 ;  /* 0x4b8000000a0ad820 */ /* 0x000fe20000400000 */
[----:B------:R-:W-:Y:S01]  /*05a0*/  @!P2 FMUL R11, R11, 16777216 ;  /* 0x4b8000000b0ba820 */ /* 0x000fe20000400000 */
[----:B------:R-:W-:Y:S01]  /*05b0*/  @!P2 FMUL R13, R13, 16777216 ;  /* 0x4b8000000d0da820 */ /* 0x000fe20000400000 */
[----:B--2---:R-:W-:Y:S01]  /*05c0*/  FSETP.GT.AND P2, PT, R15, 8.50705917302346158658e+37, PT ;  /* 0x7e8000000f00780b */ /* 0x004fe20003f44000 */
[----:B------:R-:W-:Y:S01]  /*05d0*/  @!P3 FMUL R16, R16, 16777216 ;  /* 0x4b8000001010b820 */ /* 0x000fe20000400000 */
[----:B------:R-:W-:Y:S01]  /*05e0*/  @!P5 FMUL R20, R20, 16777216 ;  /* 0x4b8000001414d820 */ /* 0x000fe20000400000 */
[C---:B------:R-:W-:Y:S01]  /*05f0*/  FSETP.GEU.AND P5, PT, R17.reuse, 1.175494350822287508e-38, PT ;  /* 0x008000001100780b */ /* 0x040fe20003fae000 */
[----:B------:R2:W3:Y:S01]  /*0600*/  MUFU.RCP R14, R9 ;  /* 0x00000009000e7308 */ /* 0x0004e20000001000 */
[----:B------:R-:W-:Y:S01]  /*0610*/  @P4 FMUL R17, R17, 0.25 ;  /* 0x3e80000011114820 */ /* 0x000fe20000400000 */
[----:B------:R-:W-:Y:S01]  /*0620*/  @!P3 FMUL R24, R24, 16777216 ;  /* 0x4b8000001818b820 */ /* 0x000fe20000400000 */
[----:B--2---:R-:W-:-:S02]  /*0630*/  FSEL R9, R8, 1, P4 ;  /* 0x3f80000008097808 */ /* 0x004fc40002000000 */
[----:B------:R-:W-:-:S03]  /*0640*/  FSETP.GEU.AND P4, PT, R15, 1.175494350822287508e-38, PT ;  /* 0x008000000f00780b */ /* 0x000fc60003f8e000 */
[----:B------:R-:W2:Y:S01]  /*0650*/  MUFU.RCP R10, R10 ;  /* 0x0000000a000a7308 */ /* 0x000ea20000001000 */
[C---:B------:R-:W-:Y:S01]  /*0660*/  FSETP.GEU.AND P3, PT, R18.reuse, 1.175494350822287508e-38, PT ;  /* 0x008000001200780b */ /* 0x040fe20003f6e000 */
[----:B------:R-:W-:Y:S01]  /*0670*/  @P6 FMUL R18, R18, 0.25 ;  /* 0x3e80000012126820 */ /* 0x000fe20000400000 */
[----:B------:R-:W-:-:S05]  /*0680*/  FSEL R28, R8, 1, P6 ;  /* 0x3f800000081c7808 */ /* 0x000fca0003000000 */
[----:B------:R-:W4:Y:S01]  /*0690*/  MUFU.RCP R16, R16 ;  /* 0x0000001000107308 */ /* 0x000f220000001000 */
[----:B-1----:R-:W-:Y:S01]  /*06a0*/  FSETP.GT.AND P6, PT, R19, 8.50705917302346158658e+37, PT ;  /* 0x7e8000001300780b */ /* 0x002fe20003fc4000 */
[----:B------:R-:W-:-:S06]  /*06b0*/  @P2 FMUL R15, R15, 0.25 ;  /* 0x3e8000000f0f2820 */ /* 0x000fcc0000400000 */
[----:B------:R-:W1:Y:S01]  /*06c0*/  MUFU.RCP R11, R11 ;  /* 0x0000000b000b7308 */ /* 0x000e620000001000 */
[----:B------:R-:W-:Y:S01]  /*06d0*/  FSEL R26, R8, 1, P2 ;  /* 0x3f800000081a7808 */ /* 0x000fe20001000000 */
[----:B---3--:R-:W-:Y:S01]  /*06e0*/  FMUL R14, R14, R25 ;  /* 0x000000190e0e7220 */ /* 0x008fe20000400000 */
[----:B------:R-:W-:Y:S01]  /*06f0*/  FSETP.GEU.AND P2, PT, R19, 1.175494350822287508e-38, PT ;  /* 0x008000001300780b */ /* 0x000fe20003f4e000 */
[----:B------:R-:W-:Y:S01]  /*0700*/  @!P4 FMUL R15, R15, 16777216 ;  /* 0x4b8000000f0fc820 */ /* 0x000fe20000400000 */
[----:B--2---:R-:W-:Y:S01]  /*0710*/  FMUL R20, R10, R20 ;  /* 0x000000140a147220 */ /* 0x004fe20000400000 */
[----:B----4-:R-:W-:Y:S02]  /*0720*/  FMUL R24, R16, R24 ;  /* 0x0000001810187220 */ /* 0x010fe40000400000 */
[----:B------:R2:W-:Y:S01]  /*0730*/  MUFU.RCP R10, R15 ;  /* 0x0000000f000a7308 */ /* 0x0005e20000001000 */
[----:B------:R-:W-:Y:S01]  /*0740*/  FMUL R16, R12, R14 ;  /* 0x0000000e0c107220 */ /* 0x000fe20000400000 */
[----:B------:R-:W-:Y:S01]  /*0750*/  @!P3 FMUL R18, R18, 16777216 ;  /* 0x4b8000001212b820 */ /* 0x000fe20000400000 */
[----:B------:R-:W-:Y:S01]  /*0760*/  @P6 FMUL R19, R19, 0.25 ;  /* 0x3e80000013136820 */ /* 0x000fe20000400000 */
[----:B-1----:R-:W-:Y:S01]  /*0770*/  FMUL R25, R11, R13 ;  /* 0x0000000d0b197220 */ /* 0x002fe20000400000 */
[----:B--2---:R-:W1:Y:S01]  /*0780*/  LDC.64 R14, c[0x0][0x228] ;  /* 0x00008a00ff0e7b82 */ /* 0x004e620000000a00 */
[----:B------:R-:W-:-:S02]  /*0790*/  @!P5 FMUL R17, R17, 16777216 ;  /* 0x4b8000001111d820 */ /* 0x000fc40000400000 */
[----:B------:R-:W-:-:S05]  /*07a0*/  @!P2 FMUL R19, R19, 16777216 ;  /* 0x4b8000001313a820 */ /* 0x000fca0000400000 */
[----:B------:R-:W2:Y:S01]  /*07b0*/  LDC.64 R12, c[0x0][0x230] ;  /* 0x00008c00ff0c7b82 */ /* 0x000ea20000000a00 */
[----:B------:R-:W3:Y:S01]  /*07c0*/  MUFU.RCP R18, R18 ;  /* 0x0000001200127308 */ /* 0x000ee20000001000 */
[----:B------:R-:W-:-:S07]  /*07d0*/  FSEL R8, R8, 1, P6 ;  /* 0x3f80000008087808 */ /* 0x000fce0003000000 */
[----:B------:R-:W4:Y:S08]  /*07e0*/  MUFU.RCP R17, R17 ;  /* 0x0000001100117308 */ /* 0x000f300000001000 */
[----:B------:R-:W5:Y:S01]  /*07f0*/  MUFU.RCP R27, R19 ;  /* 0x00000013001b7308 */ /* 0x000f620000001000 */
[----:B------:R-:W-:Y:S01]  /*0800*/  @!P3 FMUL R28, R28, 16777216 ;  /* 0x4b8000001c1cb820 */ /* 0x000fe20000400000 */
[----:B------:R-:W-:Y:S01]  /*0810*/  @!P5 FMUL R9, R9, 16777216 ;  /* 0x4b8000000909d820 */ /* 0x000fe20000400000 */
[----:B------:R-:W-:Y:S01]  /*0820*/  @!P4 FMUL R26, R26, 16777216 ;  /* 0x4b8000001a1ac820 */ /* 0x000fe20000400000 */
[----:B------:R-:W-:Y:S01]  /*0830*/  @!P2 FMUL R8, R8, 16777216 ;  /* 0x4b8000000808a820 */ /* 0x000fe20000400000 */
[----:B------:R-:W-:Y:S01]  /*0840*/  FMUL R25, R22, R25 ;  /* 0x0000001916197220 */ /* 0x000fe20000400000 */
[----:B------:R-:W-:Y:S01]  /*0850*/  FMUL R24, R23, R24 ;  /* 0x0000001817187220 */ /* 0x000fe20000400000 */
[----:B---3--:R-:W-:Y:S01]  /*0860*/  FMUL R28, R18, R28 ;  /* 0x0000001c121c7220 */ /* 0x008fe20000400000 */
[----:B-1----:R-:W-:-:S04]  /*0870*/  IMAD.WIDE R30, R3, 0x4, R14 ;  /* 0x00000004031e7825 */ /* 0x002fc800078e020e */
[----:B----4-:R-:W-:Y:S01]  /*0880*/  FMUL R17, R17, R9 ;  /* 0x0000000911117220 */ /* 0x010fe20000400000 */
[----:B------:R-:W-:Y:S01]  /*0890*/  FMUL R26, R10, R26 ;  /* 0x0000001a0a1a7220 */ /* 0x000fe20000400000 */
[----:B------:R-:W-:Y:S01]  /*08a0*/  IMAD.WIDE R22, R2, 0x4, R14 ;  /* 0x0000000402167825 */ /* 0x000fe200078e020e */
[----:B------:R-:W-:Y:S02]  /*08b0*/  CS2R R10, SRZ ;  /* 0x00000000000a7805 */ /* 0x000fe4000001ff00 */
[----:B------:R-:W-:Y:S01]  /*08c0*/  CS2R R14, SRZ ;  /* 0x00000000000e7805 */ /* 0x000fe2000001ff00 */
[----:B-----5:R-:W-:Y:S01]  /*08d0*/  FMUL R27, R27, R8 ;  /* 0x000000081b1b7220 */ /* 0x020fe20000400000 */
[----:B--2---:R-:W-:Y:S01]  /*08e0*/  IMAD.WIDE R18, R3, 0x4, R12 ;  /* 0x0000000403127825 */ /* 0x004fe200078e020c */
[----:B------:R-:W-:-:S03]  /*08f0*/  CS2R R8, SRZ ;  /* 0x0000000000087805 */ /* 0x000fc6000001ff00 */
[----:B------:R-:W-:Y:S01]  /*0900*/  IMAD.WIDE R2, R2, 0x4, R12 ;  /* 0x0000000402027825 */ /* 0x000fe200078e020c */
[----:B------:R-:W-:Y:S02]  /*0910*/  CS2R R12, SRZ ;  /* 0x00000000000c7805 */ /* 0x000fe4000001ff00 */
[----:B------:R-:W2:Y:S04]  /*0920*/  @!P1 LDG.E.EL.128 R8, desc[UR4][R30.64] ;  /* 0x000000041e089981 */ /* 0x000ea8000c2e1d00 */
[----:B------:R1:W2:Y:S01]  /*0930*/  @!P1 LDG.E.EL.128 R12, desc[UR4][R18.64] ;  /* 0x00000004120c9981 */ /* 0x0002a2000c2e1d00 */
[----:B------:R-:W-:Y:S01]  /*0940*/  FMUL R4, R4, R17 ;  /* 0x0000001104047220 */ /* 0x000fe20000400000 */
[----:B------:R-:W-:Y:S01]  /*0950*/  FMUL R20, R21, R20 ;  /* 0x0000001415147220 */ /* 0x000fe20000400000 */
[----:B-1----:R-:W-:Y:S01]  /*0960*/  CS2R R18, SRZ ;  /* 0x0000000000127805 */ /* 0x002fe2000001ff00 */
[----:B--2---:R-:W-:Y:S01]  /*0970*/  FFMA R8, R16, R8, R12 ;  /* 0x0000000810087223 */ /* 0x004fe2000000000c */
[----:B------:R-:W-:Y:S01]  /*0980*/  CS2R R16, SRZ ;  /* 0x0000000000107805 */ /* 0x000fe2000001ff00 */
[----:B------:R-:W-:Y:S01]  /*0990*/  FFMA R9, R20, R9, R13 ;  /* 0x0000000914097223 */ /* 0x000fe2000000000d */
[----:B------:R-:W-:-:S04]  /*09a0*/  CS2R R20, SRZ ;  /* 0x0000000000147805 */ /* 0x000fc8000001ff00 */
[----:B------:R1:W2:Y:S02]  /*09b0*/  @!P0 LDG.E.EL.128 R16, desc[UR4][R22.64] ;  /* 0x0000000416108981 */ /* 0x0002a4000c2e1d00 */
[----:B-1----:R-:W-:-:S06]  /*09c0*/  CS2R R22, SRZ ;  /* 0x0000000000167805 */ /* 0x002fcc000001ff00 */
[----:B------:R1:W2:Y:S02]  /*09d0*/  @!P0 LDG.E.EL.128 R20, desc[UR4][R2.64] ;  /* 0x0000000402148981 */ /* 0x0002a4000c2e1d00 */
[----:B-1----:R-:W1:Y:S01]  /*09e0*/  LDC.64 R2, c[0x0][0x238] ;  /* 0x00008e00ff027b82 */ /* 0x002e620000000a00 */
[----:B------:R-:W-:Y:S01]  /*09f0*/  FFMA R10, R25, R10, R14 ;  /* 0x0000000a190a7223 */ /* 0x000fe2000000000e */
[----:B------:R-:W-:Y:S01]  /*0a00*/  FFMA R11, R24, R11, R15 ;  /* 0x0000000b180b7223 */ /* 0x000fe2000000000f */
[----:B------:R-:W-:Y:S01]  /*0a10*/  FMUL R28, R5, R28 ;  /* 0x0000001c051c7220 */ /* 0x000fe20000400000 */
[----:B------:R-:W-:Y:S01]  /*0a20*/  FMUL R5, R6, R26 ;  /* 0x0000001a06057220 */ /* 0x000fe20000400000 */
[----:B------:R-:W-:Y:S01]  /*0a30*/  FMUL R6, R7, R27 ;  /* 0x0000001b07067220 */ /* 0x000fe20000400000 */
[----:B-1----:R-:W-:-:S05]  /*0a40*/  IMAD.WIDE R12, R0, 0x4, R2 ;  /* 0x00000004000c7825 */ /* 0x002fca00078e0202 */
[----:B------:R1:W-:Y:S01]  /*0a50*/  @!P1 STG.E.128 desc[UR4][R12.64], R8 ;  /* 0x000000080c009986 */ /* 0x0003e2000c101d04 */
[----:B--2---:R-:W-:Y:S01]  /*0a60*/  FFMA R16, R4, R16, R20 ;  /* 0x0000001004107223 */ /* 0x004fe20000000014 */
[----:B------:R-:W-:Y:S01]  /*0a70*/  FFMA R17, R28, R17, R21 ;  /* 0x000000111c117223 */ /* 0x000fe20000000015 */
[----:B------:R-:W-:Y:S01]  /*0a80*/  FFMA R18, R5, R18, R22 ;  /* 0x0000001205127223 */ /* 0x000fe20000000016 */
[----:B------:R-:W-:Y:S01]  /*0a90*/  FFMA R19, R6, R19, R23 ;  /* 0x0000001306137223 */ /* 0x000fe20000000017 */
[----:B-1----:R-:W-:Y:S06]  /*0aa0*/  @P0 EXIT ;  /* 0x000000000000094d */ /* 0x002fec0003800000 */
[----:B------:R-:W-:Y:S01]  /*0ab0*/  STG.E.128 desc[UR4][R12.64+0x800], R16 ;  /* 0x000800100c007986 */ /* 0x000fe2000c101d04 */
[----:B------:R-:W-:Y:S05]  /*0ac0*/  EXIT ;  /* 0x000000000000794d */ /* 0x000fea0003800000 */
.L_x_0:
[----:B------:R-:W-:-:S00]  /*0ad0*/  BRA `(.L_x_0) ;  /* 0xfffffffc00fc7947 */ /* 0x000fc0000383ffff */
[----:B------:R-:W-:-:S00]  /*0ae0*/  NOP ;  /* 0x0000000000007918 */ /* 0x000fc00000000000 */
        /* <DEDUP_REMOVED lines=9> */
.L_x_1:


//--------------------- .nv.global.init           --------------------------
	.section	.nv.global.init,"aw",@progbits
.nv.global.init:
	.type		_$_str,@object
	.size		_$_str,(_$_str_$_2 - _$_str)
_$_str:
        /*0000*/ 	.byte	0x5f, 0x5f, 0x43, 0x55, 0x44, 0x41, 0x5f, 0x46, 0x54, 0x5a, 0x00
	.type		_$_str_$_2,@object
	.size		_$_str_$_2,(.L_1 - _$_str_$_2)
_$_str_$_2:
        /*000b*/ 	.byte	0x5f, 0x5f, 0x43, 0x55, 0x44, 0x41, 0x5f, 0x50, 0x52, 0x45, 0x43, 0x5f, 0x53, 0x51, 0x52, 0x54
        /*001b*/ 	.byte	0x00
.L_1:


//--------------------- .nv.constant0.triton_poi_fused__native_batch_norm_legit_no_training_20 --------------------------
	.section	.nv.constant0.triton_poi_fused__native_batch_norm_legit_no_training_20,"a",@progbits
	.sectionflags	@""
	.align	4
.nv.constant0.triton_poi_fused__native_batch_norm_legit_no_training_20:
	.zero		580
